	.headerflags	@"EF_CUDA_TEXMODE_UNIFIED EF_CUDA_64BIT_ADDRESS EF_CUDA_ACCELERATORS EF_CUDA_SM90 EF_CUDA_VIRTUAL_SM(EF_CUDA_SM90)"
	.elftype	@"ET_EXEC"


//--------------------- .nv.info                  --------------------------
	.section	.nv.info,"",@"SHT_CUDA_INFO"
	.align	4


	//----- nvinfo : EIATTR_REGCOUNT
	.align		4
        /*0000*/ 	.byte	0x04, 0x2f
        /*0002*/ 	.short	(.L_1 - .L_0)
	.align		4
.L_0:
        /*0004*/ 	.word	index@(triton_per_fused_native_group_norm_6)
        /*0008*/ 	.word	0x00000020


	//----- nvinfo : EIATTR_MIN_STACK_SIZE
	.align		4
.L_1:
        /*000c*/ 	.byte	0x04, 0x12
        /*000e*/ 	.short	(.L_3 - .L_2)
	.align		4
.L_2:
        /*0010*/ 	.word	index@(triton_per_fused_native_group_norm_6)
        /*0014*/ 	.word	0x00000000


	//----- nvinfo : EIATTR_FRAME_SIZE
	.align		4
.L_3:
        /*0018*/ 	.byte	0x04, 0x11
        /*001a*/ 	.short	(.L_5 - .L_4)
	.align		4
.L_4:
        /*001c*/ 	.word	index@(triton_per_fused_native_group_norm_6)
        /*0020*/ 	.word	0x00000000


	//----- nvinfo : EIATTR_MIN_STACK_SIZE
	.align		4
.L_5:
        /*0024*/ 	.byte	0x04, 0x12
        /*0026*/ 	.short	(.L_7 - .L_6)
	.align		4
.L_6:
        /*0028*/ 	.word	index@(triton_per_fused_native_group_norm_6)
        /*002c*/ 	.word	0x00000000
.L_7:


//--------------------- .nv.info.triton_per_fused_native_group_norm_6 --------------------------
	.section	.nv.info.triton_per_fused_native_group_norm_6,"",@"SHT_CUDA_INFO"
	.sectionflags	@""
	.align	4


	//----- nvinfo : EIATTR_CUDA_API_VERSION
	.align		4
        /*0000*/ 	.byte	0x04, 0x37
        /*0002*/ 	.short	(.L_9 - .L_8)
.L_8:
        /*0004*/ 	.word	0x0000007c


	//----- nvinfo : EIATTR_KPARAM_INFO
	.align		4
.L_9:
        /*0008*/ 	.byte	0x04, 0x17
        /*000a*/ 	.short	(.L_11 - .L_10)
.L_10:
        /*000c*/ 	.word	0x00000000
        /*0010*/ 	.short	0x0005
        /*0012*/ 	.short	0x0024
        /*0014*/ 	.byte	0x00, 0xf0, 0x11, 0x00


	//----- nvinfo : EIATTR_KPARAM_INFO
	.align		4
.L_11:
        /*0018*/ 	.byte	0x04, 0x17
        /*001a*/ 	.short	(.L_13 - .L_12)
.L_12:
        /*001c*/ 	.word	0x00000000
        /*0020*/ 	.short	0x0004
        /*0022*/ 	.short	0x0020
        /*0024*/ 	.byte	0x00, 0xf0, 0x11, 0x00


	//----- nvinfo : EIATTR_KPARAM_INFO
	.align		4
.L_13:
        /*0028*/ 	.byte	0x04, 0x17
        /*002a*/ 	.short	(.L_15 - .L_14)
.L_14:
        /*002c*/ 	.word	0x00000000
        /*0030*/ 	.short	0x0003
        /*0032*/ 	.short	0x0018
        /*0034*/ 	.byte	0x00, 0xf4, 0x21, 0x00


	//----- nvinfo : EIATTR_KPARAM_INFO
	.align		4
.L_15:
        /*0038*/ 	.byte	0x04, 0x17
        /*003a*/ 	.short	(.L_17 - .L_16)
.L_16:
        /*003c*/ 	.word	0x00000000
        /*0040*/ 	.short	0x0002
        /*0042*/ 	.short	0x0010
        /*0044*/ 	.byte	0x00, 0xf4, 0x21, 0x00


	//----- nvinfo : EIATTR_KPARAM_INFO
	.align		4
.L_17:
        /*0048*/ 	.byte	0x04, 0x17
        /*004a*/ 	.short	(.L_19 - .L_18)
.L_18:
        /*004c*/ 	.word	0x00000000
        /*0050*/ 	.short	0x0001
        /*0052*/ 	.short	0x0008
        /*0054*/ 	.byte	0x00, 0xf4, 0x21, 0x00


	//----- nvinfo : EIATTR_KPARAM_INFO
	.align		4
.L_19:
        /*0058*/ 	.byte	0x04, 0x17
        /*005a*/ 	.short	(.L_21 - .L_20)
.L_20:
        /*005c*/ 	.word	0x00000000
        /*0060*/ 	.short	0x0000
        /*0062*/ 	.short	0x0000
        /*0064*/ 	.byte	0x00, 0xf4, 0x21, 0x00


	//----- nvinfo : EIATTR_SPARSE_MMA_MASK
	.align		4
.L_21:
        /*0068*/ 	.byte	0x03, 0x50
        /*006a*/ 	.short	0x0000


	//----- nvinfo : EIATTR_MAXREG_COUNT
	.align		4
        /*006c*/ 	.byte	0x03, 0x1b
        /*006e*/ 	.short	0x00ff


	//----- nvinfo : EIATTR_COOP_GROUP_MASK_REGIDS
	.align		4
        /*0070*/ 	.byte	0x04, 0x29
        /*0072*/ 	.short	(.L_23 - .L_22)


	//   ....[0]....
.L_22:
        /*0074*/ 	.word	0xffffffff


	//   ....[1]....
        /*0078*/ 	.word	0xffffffff


	//   ....[2]....
        /*007c*/ 	.word	0xffffffff


	//   ....[3]....
        /*0080*/ 	.word	0xffffffff


	//   ....[4]....
        /*0084*/ 	.word	0xffffffff


	//   ....[5]....
        /*0088*/ 	.word	0xffffffff


	//----- nvinfo : EIATTR_COOP_GROUP_INSTR_OFFSETS
	.align		4
.L_23:
        /*008c*/ 	.byte	0x04, 0x28
        /*008e*/ 	.short	(.L_25 - .L_24)


	//   ....[0]....
.L_24:
        /*0090*/ 	.word	0x00000b80


	//   ....[1]....
        /*0094*/ 	.word	0x00000ba0


	//   ....[2]....
        /*0098*/ 	.word	0x00000bd0


	//   ....[3]....
        /*009c*/ 	.word	0x00000ea0


	//   ....[4]....
        /*00a0*/ 	.word	0x00000ec0


	//   ....[5]....
        /*00a4*/ 	.word	0x00000ee0


	//----- nvinfo : EIATTR_EXIT_INSTR_OFFSETS
	.align		4
.L_25:
        /*00a8*/ 	.byte	0x04, 0x1c
        /*00aa*/ 	.short	(.L_27 - .L_26)


	//   ....[0]....
.L_26:
        /*00ac*/ 	.word	0x00000fa0


	//   ....[1]....
        /*00b0*/ 	.word	0x00000fd0


	//----- nvinfo : EIATTR_REQNTID
	.align		4
.L_27:
        /*00b4*/ 	.byte	0x04, 0x10
        /*00b6*/ 	.short	(.L_29 - .L_28)
.L_28:
        /*00b8*/ 	.word	0x00000100
        /*00bc*/ 	.word	0x00000001
        /*00c0*/ 	.word	0x00000001


	//----- nvinfo : EIATTR_CBANK_PARAM_SIZE
	.align		4
.L_29:
        /*00c4*/ 	.byte	0x03, 0x19
        /*00c6*/ 	.short	0x0028


	//----- nvinfo : EIATTR_PARAM_CBANK
	.align		4
        /*00c8*/ 	.byte	0x04, 0x0a
        /*00ca*/ 	.short	(.L_31 - .L_30)
	.align		4
.L_30:
        /*00cc*/ 	.word	index@(.nv.constant0.triton_per_fused_native_group_norm_6)
        /*00d0*/ 	.short	0x0210
        /*00d2*/ 	.short	0x0028


	//----- nvinfo : EIATTR_SW_WAR
	.align		4
.L_31:
        /*00d4*/ 	.byte	0x04, 0x36
        /*00d6*/ 	.short	(.L_33 - .L_32)
.L_32:
        /*00d8*/ 	.word	0x00000008
.L_33:


//--------------------- .nv.callgraph             --------------------------
	.section	.nv.callgraph,"",@"SHT_CUDA_CALLGRAPH"
	.align	4
	.sectionentsize	8
	.align		4
        /*0000*/ 	.word	0x00000000
	.align		4
        /*0004*/ 	.word	0xffffffff
	.align		4
        /*0008*/ 	.word	0x00000000
	.align		4
        /*000c*/ 	.word	0xfffffffe
	.align		4
        /*0010*/ 	.word	0x00000000
	.align		4
        /*0014*/ 	.word	0xfffffffd
	.align		4
        /*0018*/ 	.word	0x00000000
	.align		4
        /*001c*/ 	.word	0xfffffffc


//--------------------- .text.triton_per_fused_native_group_norm_6 --------------------------
	.section	.text.triton_per_fused_native_group_norm_6,"ax",@progbits
	.sectionflags	@"SHF_BARRIERS=1"
	.align	128
        .global         triton_per_fused_native_group_norm_6
        .type           triton_per_fused_native_group_norm_6,@function
        .size           triton_per_fused_native_group_norm_6,(.L_x_1 - triton_per_fused_native_group_norm_6)
        .other          triton_per_fused_native_group_norm_6,@"STO_CUDA_ENTRY STV_DEFAULT"
triton_per_fused_native_group_norm_6:
.text.triton_per_fused_native_group_norm_6:
[----:B------:R-:W0:Y:S01]  /*0000*/  LDC R1, c[0x0][0x28] ;  /* 0x00000a00ff017b82 */ /* 0x000e220000000800 */
[----:B------:R-:W1:Y:S01]  /*0010*/  S2R R8, SR_TID.X ;  /* 0x0000000000087919 */ /* 0x000e620000002100 */
[----:B------:R-:W-:Y:S01]  /*0020*/  ULDC.64 UR6, c[0x0][0x208] ;  /* 0x0000820000067ab9 */ /* 0x000fe20000000a00 */
[----:B------:R-:W2:Y:S01]  /*0030*/  S2R R7, SR_CTAID.X ;  /* 0x0000000000077919 */ /* 0x000ea20000002500 */
[----:B-1----:R-:W-:Y:S02]  /*0040*/  LOP3.LUT R0, R8, 0x1f, RZ, 0xc0, !PT ;  /* 0x0000001f08007812 */ /* 0x002fe400078ec0ff */
[----:B------:R-:W-:-:S03]  /*0050*/  SHF.R.U32.HI R8, RZ, 0x5, R8 ;  /* 0x00000005ff087819 */ /* 0x000fc60000011608 */
[----:B--2---:R-:W-:Y:S01]  /*0060*/  IMAD R0, R7, 0x20, R0 ;  /* 0x0000002007007824 */ /* 0x004fe200078e0200 */
[----:B------:R-:W-:-:S04]  /*0070*/  SHF.R.S32.HI R7, RZ, 0x1a, R7 ;  /* 0x0000001aff077819 */ /* 0x000fc80000011407 */
[----:B------:R-:W-:Y:S02]  /*0080*/  SHF.R.S32.HI R5, RZ, 0x1f, R0 ;  /* 0x0000001fff057819 */ /* 0x000fe40000011400 */
[----:B------:R-:W-:Y:S02]  /*0090*/  SGXT R7, R7, 0x1 ;  /* 0x000000010707781a */ /* 0x000fe40000000200 */
[-C--:B------:R-:W-:Y:S02]  /*00a0*/  LEA.HI R4, R5, R0.reuse, RZ, 0x6 ;  /* 0x0000000005047211 */ /* 0x080fe400078f30ff */
[----:B------:R-:W-:Y:S02]  /*00b0*/  LEA.HI R7, R7, R0, RZ, 0xc ;  /* 0x0000000007077211 */ /* 0x000fe400078f60ff */
[----:B------:R-:W-:-:S04]  /*00c0*/  SHF.R.S32.HI R5, RZ, 0x6, R4 ;  /* 0x00000006ff057819 */ /* 0x000fc80000011404 */
[----:B------:R-:W-:-:S04]  /*00d0*/  LEA.HI R6, R5, R5, RZ, 0x6 ;  /* 0x0000000505067211 */ /* 0x000fc800078f30ff */
[----:B------:R-:W-:-:S05]  /*00e0*/  LOP3.LUT R6, R6, 0x1ffffc0, RZ, 0xc0, !PT ;  /* 0x01ffffc006067812 */ /* 0x000fca00078ec0ff */
[----:B------:R-:W-:Y:S01]  /*00f0*/  IMAD.IADD R6, R5, 0x1, -R6 ;  /* 0x0000000105067824 */ /* 0x000fe200078e0a06 */
[----:B------:R-:W-:-:S04]  /*0100*/  SGXT.U32 R5, R8, 0x3 ;  /* 0x000000030805781a */ /* 0x000fc80000000000 */
[----:B------:R-:W-:Y:S02]  /*0110*/  SHF.L.U32 R8, R6, 0x7, RZ ;  /* 0x0000000706087819 */ /* 0x000fe400000006ff */
[----:B------:R-:W-:Y:S01]  /*0120*/  SHF.R.S32.HI R9, RZ, 0x18, R6 ;  /* 0x00000018ff097819 */ /* 0x000fe20000011406 */
[----:B------:R-:W-:Y:S01]  /*0130*/  IMAD.SHL.U32 R6, R7, 0x80, RZ ;  /* 0x0000008007067824 */ /* 0x000fe200078e00ff */
[----:B------:R-:W-:Y:S02]  /*0140*/  LOP3.LUT R7, R4, 0x7fffffc0, RZ, 0xc0, !PT ;  /* 0x7fffffc004077812 */ /* 0x000fe400078ec0ff */
[----:B------:R-:W-:Y:S02]  /*0150*/  LOP3.LUT R5, R8, R5, RZ, 0xfc, !PT ;  /* 0x0000000508057212 */ /* 0x000fe400078efcff */
[----:B------:R-:W-:Y:S02]  /*0160*/  SGXT R4, R9, 0x1 ;  /* 0x000000010904781a */ /* 0x000fe40000000200 */
[----:B------:R-:W-:Y:S01]  /*0170*/  LOP3.LUT R9, R6, 0xfff80000, RZ, 0xc0, !PT ;  /* 0xfff8000006097812 */ /* 0x000fe200078ec0ff */
[----:B------:R-:W-:Y:S01]  /*0180*/  IMAD.IADD R6, R0, 0x1, -R7 ;  /* 0x0000000100067824 */ /* 0x000fe200078e0a07 */
[----:B------:R-:W-:-:S02]  /*0190*/  LEA.HI R7, R4, R5, RZ, 0xc ;  /* 0x0000000504077211 */ /* 0x000fc400078f60ff */
[----:B------:R-:W-:Y:S02]  /*01a0*/  LOP3.LUT R27, R5, 0x8, RZ, 0xfc, !PT ;  /* 0x00000008051b7812 */ /* 0x000fe400078efcff */
[----:B------:R-:W-:Y:S02]  /*01b0*/  LEA R6, R6, R9, 0x1 ;  /* 0x0000000906067211 */ /* 0x000fe400078e08ff */
[C---:B------:R-:W-:Y:S02]  /*01c0*/  LOP3.LUT R8, R7.reuse, 0x1fff000, RZ, 0xc0, !PT ;  /* 0x01fff00007087812 */ /* 0x040fe400078ec0ff */
[----:B------:R-:W-:Y:S02]  /*01d0*/  LEA.HI.SX32 R11, R7, R6, 0x14 ;  /* 0x00000006070b7211 */ /* 0x000fe400078fa2ff */
[----:B------:R-:W-:Y:S01]  /*01e0*/  LEA.HI R17, R4, R27, RZ, 0xc ;  /* 0x0000001b04117211 */ /* 0x000fe200078f60ff */
[C---:B------:R-:W-:Y:S01]  /*01f0*/  IMAD.IADD R8, R5.reuse, 0x1, -R8 ;  /* 0x0000000105087824 */ /* 0x040fe200078e0a08 */
[----:B------:R-:W-:-:S02]  /*0200*/  LOP3.LUT R29, R5, 0x20, RZ, 0xfc, !PT ;  /* 0x00000020051d7812 */ /* 0x000fc400078efcff */
[----:B------:R-:W-:Y:S01]  /*0210*/  LOP3.LUT R9, R5, 0x18, RZ, 0xfc, !PT ;  /* 0x0000001805097812 */ /* 0x000fe200078efcff */
[----:B------:R-:W-:Y:S01]  /*0220*/  IMAD R11, R8, 0x80, R11 ;  /* 0x00000080080b7824 */ /* 0x000fe200078e020b */
[----:B------:R-:W-:Y:S02]  /*0230*/  LOP3.LUT R8, R17, 0x1fff000, RZ, 0xc0, !PT ;  /* 0x01fff00011087812 */ /* 0x000fe400078ec0ff */
[C---:B------:R-:W-:Y:S02]  /*0240*/  LEA.HI R7, R4.reuse, R29, RZ, 0xc ;  /* 0x0000001d04077211 */ /* 0x040fe400078f60ff */
[----:B------:R-:W-:Y:S02]  /*0250*/  IADD3 R27, R27, -R8, RZ ;  /* 0x800000081b1b7210 */ /* 0x000fe40007ffe0ff */
[----:B------:R-:W-:Y:S02]  /*0260*/  LEA.HI R19, R4, R9, RZ, 0xc ;  /* 0x0000000904137211 */ /* 0x000fe400078f60ff */
[----:B------:R-:W-:-:S02]  /*0270*/  LOP3.LUT R8, R7, 0x1fff000, RZ, 0xc0, !PT ;  /* 0x01fff00007087812 */ /* 0x000fc400078ec0ff */
[C---:B------:R-:W-:Y:S02]  /*0280*/  LOP3.LUT R25, R5.reuse, 0x30, RZ, 0xfc, !PT ;  /* 0x0000003005197812 */ /* 0x040fe400078efcff */
[----:B------:R-:W-:Y:S02]  /*0290*/  LOP3.LUT R23, R5, 0x10, RZ, 0xfc, !PT ;  /* 0x0000001005177812 */ /* 0x000fe400078efcff */
[----:B------:R-:W-:Y:S02]  /*02a0*/  LOP3.LUT R18, R19, 0x1fff000, RZ, 0xc0, !PT ;  /* 0x01fff00013127812 */ /* 0x000fe400078ec0ff */
[----:B------:R-:W-:Y:S02]  /*02b0*/  IADD3 R29, R29, -R8, RZ ;  /* 0x800000081d1d7210 */ /* 0x000fe40007ffe0ff */
[C---:B------:R-:W-:Y:S01]  /*02c0*/  LEA.HI R8, R4.reuse, R25, RZ, 0xc ;  /* 0x0000001904087211 */ /* 0x040fe200078f60ff */
[----:B------:R-:W-:Y:S01]  /*02d0*/  IMAD.IADD R18, R9, 0x1, -R18 ;  /* 0x0000000109127824 */ /* 0x000fe200078e0a12 */
[----:B------:R-:W-:-:S02]  /*02e0*/  LEA.HI R21, R4, R23, RZ, 0xc ;  /* 0x0000001704157211 */ /* 0x000fc400078f60ff */
[C---:B------:R-:W-:Y:S02]  /*02f0*/  LOP3.LUT R15, R5.reuse, 0x28, RZ, 0xfc, !PT ;  /* 0x00000028050f7812 */ /* 0x040fe400078efcff */
[----:B------:R-:W-:Y:S02]  /*0300*/  LOP3.LUT R12, R5, 0x40, RZ, 0xfc, !PT ;  /* 0x00000040050c7812 */ /* 0x000fe400078efcff */
[----:B------:R-:W-:Y:S02]  /*0310*/  LOP3.LUT R20, R8, 0x1fff000, RZ, 0xc0, !PT ;  /* 0x01fff00008147812 */ /* 0x000fe400078ec0ff */
[----:B------:R-:W-:Y:S02]  /*0320*/  LOP3.LUT R10, R21, 0x1fff000, RZ, 0xc0, !PT ;  /* 0x01fff000150a7812 */ /* 0x000fe400078ec0ff */
[C---:B------:R-:W-:Y:S01]  /*0330*/  LEA.HI R9, R4.reuse, R15, RZ, 0xc ;  /* 0x0000000f04097211 */ /* 0x040fe200078f60ff */
[----:B------:R-:W-:Y:S01]  /*0340*/  IMAD.IADD R25, R25, 0x1, -R20 ;  /* 0x0000000119197824 */ /* 0x000fe200078e0a14 */
[----:B------:R-:W-:Y:S01]  /*0350*/  LEA.HI R13, R4, R12, RZ, 0xc ;  /* 0x0000000c040d7211 */ /* 0x000fe200078f60ff */
[----:B------:R-:W-:Y:S01]  /*0360*/  IMAD.IADD R23, R23, 0x1, -R10 ;  /* 0x0000000117177824 */ /* 0x000fe200078e0a0a */
[----:B------:R-:W-:-:S02]  /*0370*/  LOP3.LUT R16, R5, 0x38, RZ, 0xfc, !PT ;  /* 0x0000003805107812 */ /* 0x000fc400078efcff */
[----:B------:R-:W-:Y:S02]  /*0380*/  LOP3.LUT R14, R9, 0x1fff000, RZ, 0xc0, !PT ;  /* 0x01fff000090e7812 */ /* 0x000fe400078ec0ff */
[----:B------:R-:W-:Y:S02]  /*0390*/  LOP3.LUT R20, R13, 0x1fff000, RZ, 0xc0, !PT ;  /* 0x01fff0000d147812 */ /* 0x000fe400078ec0ff */
[----:B------:R-:W-:Y:S01]  /*03a0*/  LEA.HI R10, R4, R16, RZ, 0xc ;  /* 0x00000010040a7211 */ /* 0x000fe200078f60ff */
[----:B------:R-:W-:Y:S01]  /*03b0*/  IMAD.IADD R15, R15, 0x1, -R14 ;  /* 0x000000010f0f7824 */ /* 0x000fe200078e0a0e */
[-C--:B------:R-:W-:Y:S01]  /*03c0*/  LEA.HI.SX32 R22, R17, R6.reuse, 0x14 ;  /* 0x0000000611167211 */ /* 0x080fe200078fa2ff */
[----:B------:R-:W-:Y:S01]  /*03d0*/  IMAD.IADD R17, R12, 0x1, -R20 ;  /* 0x000000010c117824 */ /* 0x000fe200078e0a14 */
[----:B------:R-:W-:Y:S02]  /*03e0*/  LOP3.LUT R14, R10, 0x1fff000, RZ, 0xc0, !PT ;  /* 0x01fff0000a0e7812 */ /* 0x000fe400078ec0ff */
[----:B------:R-:W-:Y:S01]  /*03f0*/  LEA.HI.SX32 R12, R21, R6, 0x14 ;  /* 0x00000006150c7211 */ /* 0x000fe200078fa2ff */
[----:B------:R-:W-:Y:S01]  /*0400*/  IMAD R27, R27, 0x80, R22 ;  /* 0x000000801b1b7824 */ /* 0x000fe200078e0216 */
[----:B------:R-:W-:-:S02]  /*0410*/  LOP3.LUT R21, R5, 0x48, RZ, 0xfc, !PT ;  /* 0x0000004805157812 */ /* 0x000fc400078efcff */
[----:B------:R-:W-:Y:S02]  /*0420*/  IADD3 R16, R16, -R14, RZ ;  /* 0x8000000e10107210 */ /* 0x000fe40007ffe0ff */
[----:B------:R-:W-:Y:S02]  /*0430*/  LEA.HI.SX32 R14, R7, R6, 0x14 ;  /* 0x00000006070e7211 */ /* 0x000fe400078fa2ff */
[----:B------:R-:W-:Y:S02]  /*0440*/  LEA R23, R23, R12, 0x7 ;  /* 0x0000000c17177211 */ /* 0x000fe400078e38ff */
[----:B------:R-:W-:Y:S01]  /*0450*/  LEA.HI R7, R4, R21, RZ, 0xc ;  /* 0x0000001504077211 */ /* 0x000fe200078f60ff */
[----:B------:R-:W-:Y:S01]  /*0460*/  IMAD R29, R29, 0x80, R14 ;  /* 0x000000801d1d7824 */ /* 0x000fe200078e020e */
[----:B------:R-:W-:Y:S02]  /*0470*/  LOP3.LUT R12, R5, 0x50, RZ, 0xfc, !PT ;  /* 0x00000050050c7812 */ /* 0x000fe400078efcff */
[----:B------:R-:W-:-:S02]  /*0480*/  LEA.HI.SX32 R19, R19, R6, 0x14 ;  /* 0x0000000613137211 */ /* 0x000fc400078fa2ff */
[----:B------:R-:W-:Y:S02]  /*0490*/  LOP3.LUT R22, R7, 0x1fff000, RZ, 0xc0, !PT ;  /* 0x01fff00007167812 */ /* 0x000fe400078ec0ff */
[----:B------:R-:W-:Y:S01]  /*04a0*/  LEA.HI R14, R4, R12, RZ, 0xc ;  /* 0x0000000c040e7211 */ /* 0x000fe200078f60ff */
[----:B------:R-:W-:Y:S01]  /*04b0*/  IMAD R18, R18, 0x80, R19 ;  /* 0x0000008012127824 */ /* 0x000fe200078e0213 */
[----:B------:R-:W-:Y:S02]  /*04c0*/  LOP3.LUT R20, R5, 0x58, RZ, 0xfc, !PT ;  /* 0x0000005805147812 */ /* 0x000fe400078efcff */
[----:B------:R-:W-:Y:S02]  /*04d0*/  IADD3 R19, R21, -R22, RZ ;  /* 0x8000001615137210 */ /* 0x000fe40007ffe0ff */
[----:B------:R-:W-:Y:S02]  /*04e0*/  LOP3.LUT R21, R14, 0x1fff000, RZ, 0xc0, !PT ;  /* 0x01fff0000e157812 */ /* 0x000fe400078ec0ff */
[----:B------:R-:W-:-:S02]  /*04f0*/  LEA.HI.SX32 R24, R9, R6, 0x14 ;  /* 0x0000000609187211 */ /* 0x000fc400078fa2ff */
[----:B------:R-:W-:Y:S01]  /*0500*/  LEA.HI R9, R4, R20, RZ, 0xc ;  /* 0x0000001404097211 */ /* 0x000fe200078f60ff */
[----:B------:R-:W-:Y:S01]  /*0510*/  IMAD.IADD R21, R12, 0x1, -R21 ;  /* 0x000000010c157824 */ /* 0x000fe200078e0a15 */
[-C--:B------:R-:W-:Y:S01]  /*0520*/  LEA.HI.SX32 R10, R10, R6.reuse, 0x14 ;  /* 0x000000060a0a7211 */ /* 0x080fe200078fa2ff */
[----:B------:R-:W-:Y:S01]  /*0530*/  IMAD R15, R15, 0x80, R24 ;  /* 0x000000800f0f7824 */ /* 0x000fe200078e0218 */
[----:B------:R-:W-:Y:S02]  /*0540*/  LOP3.LUT R12, R9, 0x1fff000, RZ, 0xc0, !PT ;  /* 0x01fff000090c7812 */ /* 0x000fe400078ec0ff */
[-C--:B------:R-:W-:Y:S01]  /*0550*/  LEA.HI.SX32 R22, R8, R6.reuse, 0x14 ;  /* 0x0000000608167211 */ /* 0x080fe200078fa2ff */
[----:B------:R-:W-:Y:S01]  /*0560*/  IMAD R16, R16, 0x80, R10 ;  /* 0x0000008010107824 */ /* 0x000fe200078e020a */
[----:B------:R-:W-:Y:S02]  /*0570*/  IADD3 R8, R20, -R12, RZ ;  /* 0x8000000c14087210 */ /* 0x000fe40007ffe0ff */
[-C--:B------:R-:W-:Y:S01]  /*0580*/  LEA.HI.SX32 R10, R13, R6.reuse, 0x14 ;  /* 0x000000060d0a7211 */ /* 0x080fe200078fa2ff */
[----:B------:R-:W-:Y:S01]  /*0590*/  IMAD R25, R25, 0x80, R22 ;  /* 0x0000008019197824 */ /* 0x000fe200078e0216 */
[----:B------:R-:W1:Y:S01]  /*05a0*/  LDC.64 R12, c[0x0][0x210] ;  /* 0x00008400ff0c7b82 */ /* 0x000e620000000a00 */
[----:B------:R-:W-:-:S02]  /*05b0*/  LEA.HI.SX32 R14, R14, R6, 0x14 ;  /* 0x000000060e0e7211 */ /* 0x000fc400078fa2ff */
[----:B------:R-:W-:Y:S02]  /*05c0*/  LEA R17, R17, R10, 0x7 ;  /* 0x0000000a11117211 */ /* 0x000fe400078e38ff */
[----:B------:R-:W-:Y:S01]  /*05d0*/  LOP3.LUT R10, R5, 0x60, RZ, 0xfc, !PT ;  /* 0x00000060050a7812 */ /* 0x000fe200078efcff */
[----:B------:R-:W-:Y:S01]  /*05e0*/  IMAD R21, R21, 0x80, R14 ;  /* 0x0000008015157824 */ /* 0x000fe200078e020e */
[-C--:B------:R-:W-:Y:S02]  /*05f0*/  LEA.HI.SX32 R20, R7, R6.reuse, 0x14 ;  /* 0x0000000607147211 */ /* 0x080fe400078fa2ff */
[----:B------:R-:W-:Y:S02]  /*0600*/  LEA.HI.SX32 R7, R9, R6, 0x14 ;  /* 0x0000000609077211 */ /* 0x000fe400078fa2ff */
[----:B------:R-:W-:Y:S01]  /*0610*/  LEA.HI R14, R4, R10, RZ, 0xc ;  /* 0x0000000a040e7211 */ /* 0x000fe200078f60ff */
[----:B------:R-:W-:Y:S01]  /*0620*/  IMAD R19, R19, 0x80, R20 ;  /* 0x0000008013137824 */ /* 0x000fe200078e0214 */
[----:B------:R-:W-:-:S02]  /*0630*/  LOP3.LUT R9, R5, 0x68, RZ, 0xfc, !PT ;  /* 0x0000006805097812 */ /* 0x000fc400078efcff */
[----:B------:R-:W-:Y:S02]  /*0640*/  LEA R7, R8, R7, 0x7 ;  /* 0x0000000708077211 */ /* 0x000fe400078e38ff */
[----:B------:R-:W-:Y:S02]  /*0650*/  LOP3.LUT R8, R14, 0x1fff000, RZ, 0xc0, !PT ;  /* 0x01fff0000e087812 */ /* 0x000fe400078ec0ff */
[----:B------:R-:W-:Y:S02]  /*0660*/  LEA.HI R20, R4, R9, RZ, 0xc ;  /* 0x0000000904147211 */ /* 0x000fe400078f60ff */
[-C--:B------:R-:W-:Y:S01]  /*0670*/  LEA.HI.SX32 R14, R14, R6.reuse, 0x14 ;  /* 0x000000060e0e7211 */ /* 0x080fe200078fa2ff */
[----:B------:R-:W-:Y:S01]  /*0680*/  IMAD.IADD R8, R10, 0x1, -R8 ;  /* 0x000000010a087824 */ /* 0x000fe200078e0a08 */
[C---:B------:R-:W-:Y:S01]  /*0690*/  LOP3.LUT R10, R20.reuse, 0x1fff000, RZ, 0xc0, !PT ;  /* 0x01fff000140a7812 */ /* 0x040fe200078ec0ff */
[----:B-1----:R-:W-:Y:S01]  /*06a0*/  IMAD.WIDE R22, R23, 0x4, R12 ;  /* 0x0000000417167825 */ /* 0x002fe200078e020c */
[----:B------:R-:W-:-:S02]  /*06b0*/  LEA.HI.SX32 R20, R20, R6, 0x14 ;  /* 0x0000000614147211 */ /* 0x000fc400078fa2ff */
[----:B------:R-:W-:Y:S01]  /*06c0*/  LEA R8, R8, R14, 0x7 ;  /* 0x0000000e08087211 */ /* 0x000fe200078e38ff */
[----:B------:R-:W-:Y:S02]  /*06d0*/  IMAD.IADD R9, R9, 0x1, -R10 ;  /* 0x0000000109097824 */ /* 0x000fe400078e0a0a */
[--C-:B------:R-:W-:Y:S01]  /*06e0*/  IMAD.WIDE R10, R11, 0x4, R12.reuse ;  /* 0x000000040b0a7825 */ /* 0x100fe200078e020c */
[----:B------:R-:W-:Y:S01]  /*06f0*/  LOP3.LUT R14, R5, 0x70, RZ, 0xfc, !PT ;  /* 0x00000070050e7812 */ /* 0x000fe200078efcff */
[----:B------:R1:W2:Y:S02]  /*0700*/  LDG.E.EL R22, desc[UR6][R22.64] ;  /* 0x0000000616167981 */ /* 0x0002a4000c2e1900 */
[--C-:B------:R-:W-:Y:S02]  /*0710*/  IMAD.WIDE R26, R27, 0x4, R12.reuse ;  /* 0x000000041b1a7825 */ /* 0x100fe400078e020c */
[----:B------:R-:W3:Y:S02]  /*0720*/  LDG.E.EL R10, desc[UR6][R10.64] ;  /* 0x000000060a0a7981 */ /* 0x000ee4000c2e1900 */
[----:B------:R-:W-:Y:S01]  /*0730*/  IMAD.WIDE R28, R29, 0x4, R12 ;  /* 0x000000041d1c7825 */ /* 0x000fe200078e020c */
[----:B-1----:R-:W-:-:S03]  /*0740*/  LEA.HI R23, R4, R14, RZ, 0xc ;  /* 0x0000000e04177211 */ /* 0x002fc600078f60ff */
[----:B------:R-:W-:Y:S02]  /*0750*/  IMAD.WIDE R24, R25, 0x4, R12 ;  /* 0x0000000419187825 */ /* 0x000fe400078e020c */
[----:B------:R-:W4:Y:S02]  /*0760*/  LDG.E.EL R28, desc[UR6][R28.64] ;  /* 0x000000061c1c7981 */ /* 0x000f24000c2e1900 */
[----:B------:R-:W-:Y:S02]  /*0770*/  IMAD R9, R9, 0x80, R20 ;  /* 0x0000008009097824 */ /* 0x000fe400078e0214 */
[----:B------:R1:W3:Y:S04]  /*0780*/  LDG.E.EL R11, desc[UR6][R26.64] ;  /* 0x000000061a0b7981 */ /* 0x0002e8000c2e1900 */
[----:B------:R-:W5:Y:S01]  /*0790*/  LDG.E.EL R24, desc[UR6][R24.64] ;  /* 0x0000000618187981 */ /* 0x000f62000c2e1900 */
[----:B-1----:R-:W-:Y:S01]  /*07a0*/  IMAD.WIDE R26, R18, 0x4, R12 ;  /* 0x00000004121a7825 */ /* 0x002fe200078e020c */
[----:B------:R-:W-:-:S05]  /*07b0*/  LOP3.LUT R18, R23, 0x1fff000, RZ, 0xc0, !PT ;  /* 0x01fff00017127812 */ /* 0x000fca00078ec0ff */
[----:B------:R1:W4:Y:S02]  /*07c0*/  LDG.E.EL R26, desc[UR6][R26.64] ;  /* 0x000000061a1a7981 */ /* 0x000324000c2e1900 */
[----:B-1----:R-:W-:Y:S02]  /*07d0*/  IMAD.IADD R27, R14, 0x1, -R18 ;  /* 0x000000010e1b7824 */ /* 0x002fe400078e0a12 */
[----:B------:R-:W-:-:S05]  /*07e0*/  IMAD.WIDE R14, R15, 0x4, R12 ;  /* 0x000000040f0e7825 */ /* 0x000fca00078e020c */
[----:B------:R1:W5:Y:S01]  /*07f0*/  LDG.E.EL R29, desc[UR6][R14.64] ;  /* 0x000000060e1d7981 */ /* 0x000362000c2e1900 */
[----:B------:R-:W-:-:S04]  /*0800*/  IMAD.WIDE R18, R19, 0x4, R12 ;  /* 0x0000000413127825 */ /* 0x000fc800078e020c */
[--C-:B------:R-:W-:Y:S02]  /*0810*/  IMAD.WIDE R20, R21, 0x4, R12.reuse ;  /* 0x0000000415147825 */ /* 0x100fe400078e020c */
[----:B------:R-:W5:Y:S02]  /*0820*/  LDG.E.EL R18, desc[UR6][R18.64] ;  /* 0x0000000612127981 */ /* 0x000f64000c2e1900 */
[--C-:B-1----:R-:W-:Y:S02]  /*0830*/  IMAD.WIDE R14, R16, 0x4, R12.reuse ;  /* 0x00000004100e7825 */ /* 0x102fe400078e020c */
[----:B------:R-:W5:Y:S02]  /*0840*/  LDG.E.EL R20, desc[UR6][R20.64] ;  /* 0x0000000614147981 */ /* 0x000f64000c2e1900 */
[----:B------:R-:W-:Y:S02]  /*0850*/  IMAD.WIDE R16, R17, 0x4, R12 ;  /* 0x0000000411107825 */ /* 0x000fe400078e020c */
[----:B------:R-:W5:Y:S04]  /*0860*/  LDG.E.EL R14, desc[UR6][R14.64] ;  /* 0x000000060e0e7981 */ /* 0x000f68000c2e1900 */
[----:B------:R1:W5:Y:S01]  /*0870*/  LDG.E.EL R16, desc[UR6][R16.64] ;  /* 0x0000000610107981 */ /* 0x000362000c2e1900 */
[----:B0-----:R-:W-:-:S02]  /*0880*/  LEA.HI.SX32 R25, R23, R6, 0x14 ;  /* 0x0000000617197211 */ /* 0x001fc400078fa2ff */
[----:B-1----:R-:W-:-:S04]  /*0890*/  LOP3.LUT R17, R5, 0x78, RZ, 0xfc, !PT ;  /* 0x0000007805117812 */ /* 0x002fc800078efcff */
[----:B------:R-:W-:Y:S01]  /*08a0*/  LEA.HI R15, R4, R17, RZ, 0xc ;  /* 0x00000011040f7211 */ /* 0x000fe200078f60ff */
[----:B------:R-:W-:-:S03]  /*08b0*/  IMAD.WIDE R4, R7, 0x4, R12 ;  /* 0x0000000407047825 */ /* 0x000fc600078e020c */
[C---:B------:R-:W-:Y:S01]  /*08c0*/  LEA.HI.SX32 R23, R15.reuse, R6, 0x14 ;  /* 0x000000060f177211 */ /* 0x040fe200078fa2ff */
[--C-:B------:R-:W-:Y:S01]  /*08d0*/  IMAD.WIDE R6, R8, 0x4, R12.reuse ;  /* 0x0000000408067825 */ /* 0x100fe200078e020c */
[----:B------:R-:W-:Y:S02]  /*08e0*/  LOP3.LUT R19, R15, 0x1fff000, RZ, 0xc0, !PT ;  /* 0x01fff0000f137812 */ /* 0x000fe400078ec0ff */
[----:B------:R0:W5:Y:S01]  /*08f0*/  LDG.E.EL R15, desc[UR6][R4.64] ;  /* 0x00000006040f7981 */ /* 0x000162000c2e1900 */
[----:B------:R-:W-:Y:S01]  /*0900*/  IMAD.WIDE R8, R9, 0x4, R12 ;  /* 0x0000000409087825 */ /* 0x000fe200078e020c */
[----:B------:R-:W-:Y:S02]  /*0910*/  IADD3 R17, R17, -R19, RZ ;  /* 0x8000001311117210 */ /* 0x000fe40007ffe0ff */
[----:B------:R-:W5:Y:S01]  /*0920*/  LDG.E.EL R6, desc[UR6][R6.64] ;  /* 0x0000000606067981 */ /* 0x000f62000c2e1900 */
[----:B------:R-:W-:Y:S02]  /*0930*/  IMAD R25, R27, 0x80, R25 ;  /* 0x000000801b197824 */ /* 0x000fe400078e0219 */
[----:B------:R-:W-:Y:S01]  /*0940*/  IMAD R17, R17, 0x80, R23 ;  /* 0x0000008011117824 */ /* 0x000fe200078e0217 */
[----:B------:R-:W5:Y:S01]  /*0950*/  LDG.E.EL R8, desc[UR6][R8.64] ;  /* 0x0000000608087981 */ /* 0x000f62000c2e1900 */
[----:B0-----:R-:W-:-:S04]  /*0960*/  IMAD.WIDE R4, R25, 0x4, R12 ;  /* 0x0000000419047825 */ /* 0x001fc800078e020c */
[----:B------:R-:W-:Y:S02]  /*0970*/  IMAD.WIDE R12, R17, 0x4, R12 ;  /* 0x00000004110c7825 */ /* 0x000fe400078e020c */
[----:B------:R0:W5:Y:S04]  /*0980*/  LDG.E.EL R17, desc[UR6][R4.64] ;  /* 0x0000000604117981 */ /* 0x000168000c2e1900 */
[----:B------:R-:W5:Y:S01]  /*0990*/  LDG.E.EL R12, desc[UR6][R12.64] ;  /* 0x000000060c0c7981 */ /* 0x000f62000c2e1900 */
[----:B------:R-:W1:Y:S01]  /*09a0*/  S2UR UR5, SR_CgaCtaId ;  /* 0x00000000000579c3 */ /* 0x000e620000008800 */
[----:B------:R-:W-:Y:S02]  /*09b0*/  UMOV UR4, 0x400 ;  /* 0x0000040000047882 */ /* 0x000fe40000000000 */
[----:B-1----:R-:W-:Y:S01]  /*09c0*/  UPRMT UR4, UR5, 0x654, UR4 ;  /* 0x0000065405047896 */ /* 0x002fe20008000004 */
[----:B---3--:R-:W-:-:S04]  /*09d0*/  FADD R19, R10, R11 ;  /* 0x0000000b0a137221 */ /* 0x008fc80000000000 */
[----:B--2---:R-:W-:-:S04]  /*09e0*/  FADD R19, R22, R19 ;  /* 0x0000001316137221 */ /* 0x004fc80000000000 */
[----:B----4-:R-:W-:Y:S02]  /*09f0*/  FADD R21, R26, R19 ;  /* 0x000000131a157221 */ /* 0x010fe40000000000 */
[----:B------:R-:W1:Y:S02]  /*0a00*/  S2R R19, SR_TID.X ;  /* 0x0000000000137919 */ /* 0x000e640000002100 */
[----:B------:R-:W-:-:S04]  /*0a10*/  FADD R21, R28, R21 ;  /* 0x000000151c157221 */ /* 0x000fc80000000000 */
[----:B-----5:R-:W-:-:S04]  /*0a20*/  FADD R21, R29, R21 ;  /* 0x000000151d157221 */ /* 0x020fc80000000000 */
[----:B------:R-:W-:-:S04]  /*0a30*/  FADD R21, R24, R21 ;  /* 0x0000001518157221 */ /* 0x000fc80000000000 */
[----:B------:R-:W-:-:S04]  /*0a40*/  FADD R21, R14, R21 ;  /* 0x000000150e157221 */ /* 0x000fc80000000000 */
[----:B------:R-:W-:-:S04]  /*0a50*/  FADD R21, R16, R21 ;  /* 0x0000001510157221 */ /* 0x000fc80000000000 */
[----:B------:R-:W-:-:S04]  /*0a60*/  FADD R21, R18, R21 ;  /* 0x0000001512157221 */ /* 0x000fc80000000000 */
[----:B0-----:R-:W-:Y:S01]  /*0a70*/  FADD R4, R20, R21 ;  /* 0x0000001514047221 */ /* 0x001fe20000000000 */
[----:B-1----:R-:W-:-:S03]  /*0a80*/  LOP3.LUT R7, R19, 0x1f, RZ, 0xc0, !PT ;  /* 0x0000001f13077812 */ /* 0x002fc600078ec0ff */
[----:B------:R-:W-:Y:S01]  /*0a90*/  FADD R5, R15, R4 ;  /* 0x000000040f057221 */ /* 0x000fe20000000000 */
[----:B------:R-:W-:-:S03]  /*0aa0*/  SHF.R.U32.HI R4, RZ, 0x5, R19 ;  /* 0x00000005ff047819 */ /* 0x000fc60000011613 */
[----:B------:R-:W-:Y:S01]  /*0ab0*/  FADD R5, R6, R5 ;  /* 0x0000000506057221 */ /* 0x000fe20000000000 */
[----:B------:R-:W-:-:S03]  /*0ac0*/  SGXT.U32 R4, R4, 0x3 ;  /* 0x000000030404781a */ /* 0x000fc60000000000 */
[----:B------:R-:W-:Y:S01]  /*0ad0*/  FADD R5, R8, R5 ;  /* 0x0000000508057221 */ /* 0x000fe20000000000 */
[----:B------:R-:W-:Y:S01]  /*0ae0*/  SHF.L.U32 R7, R7, 0x5, RZ ;  /* 0x0000000507077819 */ /* 0x000fe200000006ff */
[----:B------:R-:W-:Y:S02]  /*0af0*/  IMAD.SHL.U32 R9, R4, 0x4, RZ ;  /* 0x0000000404097824 */ /* 0x000fe400078e00ff */
[----:B------:R-:W-:-:S03]  /*0b00*/  FADD R5, R17, R5 ;  /* 0x0000000511057221 */ /* 0x000fc60000000000 */
[----:B------:R-:W-:Y:S01]  /*0b10*/  LOP3.LUT R9, R7, R9, RZ, 0xfc, !PT ;  /* 0x0000000907097212 */ /* 0x000fe200078efcff */
[----:B------:R-:W-:-:S05]  /*0b20*/  FADD R5, R12, R5 ;  /* 0x000000050c057221 */ /* 0x000fca0000000000 */
[----:B------:R-:W-:Y:S01]  /*0b30*/  STS [R9+UR4], R5 ;  /* 0x0000000509007988 */ /* 0x000fe20008000804 */
[----:B------:R-:W-:Y:S01]  /*0b40*/  BAR.SYNC.DEFER_BLOCKING 0x0 ;  /* 0x0000000000007b1d */ /* 0x000fe20000010000 */
[C---:B------:R-:W-:Y:S02]  /*0b50*/  ISETP.GE.AND P1, PT, R19.reuse, 0x100, PT ;  /* 0x000001001300780c */ /* 0x040fe40003f26270 */
[----:B------:R-:W-:-:S11]  /*0b60*/  LEA R13, R19, UR4, 0x2 ;  /* 0x00000004130d7c11 */ /* 0x000fd6000f8e10ff */
[----:B------:R-:W0:Y:S04]  /*0b70*/  @!P1 LDS R2, [R13] ;  /* 0x000000000d029984 */ /* 0x000e280000000800 */
[----:B0-----:R-:W0:Y:S02]  /*0b80*/  SHFL.BFLY PT, R21, R2, 0x4, 0x1f ;  /* 0x0c801f0002157f89 */ /* 0x001e2400000e0000 */
[----:B0-----:R-:W-:-:S05]  /*0b90*/  FADD R21, R2, R21 ;  /* 0x0000001502157221 */ /* 0x001fca0000000000 */
[----:B------:R-:W0:Y:S01]  /*0ba0*/  SHFL.BFLY PT, R23, R21, 0x2, 0x1f ;  /* 0x0c401f0015177f89 */ /* 0x000e2200000e0000 */
[----:B------:R-:W-:Y:S01]  /*0bb0*/  LOP3.LUT P0, RZ, R19, 0x7, RZ, 0xc0, !PT ;  /* 0x0000000713ff7812 */ /* 0x000fe2000780c0ff */
[----:B0-----:R-:W-:-:S05]  /*0bc0*/  FADD R23, R21, R23 ;  /* 0x0000001715177221 */ /* 0x001fca0000000000 */
[----:B------:R-:W0:Y:S01]  /*0bd0*/  SHFL.BFLY PT, R25, R23, 0x1, 0x1f ;  /* 0x0c201f0017197f89 */ /* 0x000e2200000e0000 */
[----:B------:R-:W-:Y:S01]  /*0be0*/  ISETP.LT.AND P0, PT, R19, 0x100, !P0 ;  /* 0x000001001300780c */ /* 0x000fe20004701270 */
[----:B0-----:R-:W-:-:S12]  /*0bf0*/  FADD R25, R23, R25 ;  /* 0x0000001917197221 */ /* 0x001fd80000000000 */
[----:B------:R-:W-:Y:S01]  /*0c00*/  @P0 STS [R13], R25 ;  /* 0x000000190d000388 */ /* 0x000fe20000000800 */
[----:B------:R-:W-:Y:S06]  /*0c10*/  BAR.SYNC.DEFER_BLOCKING 0x0 ;  /* 0x0000000000007b1d */ /* 0x000fec0000010000 */
[----:B------:R-:W0:Y:S02]  /*0c20*/  LDS R5, [R7+UR4] ;  /* 0x0000000407057984 */ /* 0x000e240008000800 */
[----:B------:R-:W-:Y:S01]  /*0c30*/  BAR.SYNC.DEFER_BLOCKING 0x0 ;  /* 0x0000000000007b1d */ /* 0x000fe20000010000 */
[----:B0-----:R-:W-:-:S04]  /*0c40*/  FMUL R5, R5, 0.0078125 ;  /* 0x3c00000005057820 */ /* 0x001fc80000400000 */
[--C-:B------:R-:W-:Y:S01]  /*0c50*/  FADD R11, R11, -R5.reuse ;  /* 0x800000050b0b7221 */ /* 0x100fe20000000000 */
[----:B------:R-:W-:-:S03]  /*0c60*/  FADD R10, R10, -R5 ;  /* 0x800000050a0a7221 */ /* 0x000fc60000000000 */
[----:B------:R-:W-:Y:S01]  /*0c70*/  FMUL R11, R11, R11 ;  /* 0x0000000b0b0b7220 */ /* 0x000fe20000400000 */
[----:B------:R-:W-:-:S03]  /*0c80*/  FADD R22, R22, -R5 ;  /* 0x8000000516167221 */ /* 0x000fc60000000000 */
[----:B------:R-:W-:Y:S01]  /*0c90*/  FFMA R11, R10, R10, R11 ;  /* 0x0000000a0a0b7223 */ /* 0x000fe2000000000b */
        /* <DEDUP_REMOVED lines=24> */
[----:B------:R-:W-:Y:S01]  /*0e20*/  FADD R12, R12, -R5 ;  /* 0x800000050c0c7221 */ /* 0x000fe20000000000 */
[----:B------:R-:W0:Y:S02]  /*0e30*/  LDC.64 R14, c[0x0][0x228] ;  /* 0x00008a00ff0e7b82 */ /* 0x000e240000000a00 */
[----:B------:R-:W-:-:S04]  /*0e40*/  FFMA R17, R17, R17, R8 ;  /* 0x0000001111117223 */ /* 0x000fc80000000008 */
[----:B------:R-:W-:-:S05]  /*0e50*/  FFMA R12, R12, R12, R17 ;  /* 0x0000000c0c0c7223 */ /* 0x000fca0000000011 */
[----:B------:R1:W-:Y:S01]  /*0e60*/  STS [R9+UR4], R12 ;  /* 0x0000000c09007988 */ /* 0x0003e20008000804 */
[----:B------:R-:W-:Y:S08]  /*0e70*/  BAR.SYNC.DEFER_BLOCKING 0x0 ;  /* 0x0000000000007b1d */ /* 0x000ff00000010000 */
[----:B-1----:R-:W1:Y:S01]  /*0e80*/  LDC.64 R8, c[0x0][0x218] ;  /* 0x00008600ff087b82 */ /* 0x002e620000000a00 */
[----:B------:R-:W2:Y:S04]  /*0e90*/  @!P1 LDS R3, [R13] ;  /* 0x000000000d039984 */ /* 0x000ea80000000800 */
[----:B--2---:R-:W2:Y:S02]  /*0ea0*/  SHFL.BFLY PT, R2, R3, 0x4, 0x1f ;  /* 0x0c801f0003027f89 */ /* 0x004ea400000e0000 */
[----:B--2---:R-:W-:-:S05]  /*0eb0*/  FADD R2, R3, R2 ;  /* 0x0000000203027221 */ /* 0x004fca0000000000 */
[----:B------:R-:W2:Y:S02]  /*0ec0*/  SHFL.BFLY PT, R11, R2, 0x2, 0x1f ;  /* 0x0c401f00020b7f89 */ /* 0x000ea400000e0000 */
[----:B--2---:R-:W-:-:S05]  /*0ed0*/  FADD R6, R2, R11 ;  /* 0x0000000b02067221 */ /* 0x004fca0000000000 */
[----:B------:R-:W2:Y:S02]  /*0ee0*/  SHFL.BFLY PT, R11, R6, 0x1, 0x1f ;  /* 0x0c201f00060b7f89 */ /* 0x000ea400000e0000 */
[----:B--2---:R-:W-:Y:S02]  /*0ef0*/  FADD R16, R6, R11 ;  /* 0x0000000b06107221 */ /* 0x004fe40000000000 */
[----:B------:R-:W2:Y:S03]  /*0f00*/  LDC.64 R10, c[0x0][0x220] ;  /* 0x00008800ff0a7b82 */ /* 0x000ea60000000a00 */
[----:B------:R-:W-:Y:S05]  /*0f10*/  @P0 STS [R13], R16 ;  /* 0x000000100d000388 */ /* 0x000fea0000000800 */
[----:B------:R-:W-:Y:S06]  /*0f20*/  BAR.SYNC.DEFER_BLOCKING 0x0 ;  /* 0x0000000000007b1d */ /* 0x000fec0000010000 */
[----:B------:R-:W3:Y:S01]  /*0f30*/  LDS R7, [R7+UR4] ;  /* 0x0000000407077984 */ /* 0x000ee20008000800 */
[----:B------:R-:W-:Y:S01]  /*0f40*/  ISETP.NE.AND P0, PT, R4, RZ, PT ;  /* 0x000000ff0400720c */ /* 0x000fe20003f05270 */
[----:B-1----:R-:W-:-:S04]  /*0f50*/  IMAD.WIDE R2, R0, 0x4, R8 ;  /* 0x0000000400027825 */ /* 0x002fc800078e0208 */
[----:B--2---:R-:W-:-:S04]  /*0f60*/  IMAD.WIDE R8, R0, 0x4, R10 ;  /* 0x0000000400087825 */ /* 0x004fc800078e020a */
[----:B0-----:R-:W-:-:S04]  /*0f70*/  IMAD.WIDE R10, R0, 0x4, R14 ;  /* 0x00000004000a7825 */ /* 0x001fc800078e020e */
[----:B------:R0:W-:Y:S04]  /*0f80*/  @!P0 STG.E desc[UR6][R2.64], R5 ;  /* 0x0000000502008986 */ /* 0x0001e8000c101906 */
[----:B---3--:R0:W-:Y:S02]  /*0f90*/  @!P0 STG.E desc[UR6][R8.64], R7 ;  /* 0x0000000708008986 */ /* 0x0081e4000c101906 */
[----:B0-----:R-:W-:Y:S05]  /*0fa0*/  @P0 EXIT ;  /* 0x000000000000094d */ /* 0x001fea0003800000 */
[----:B0-----:R-:W-:-:S07]  /*0fb0*/  HFMA2.MMA R3, -RZ, RZ, 3.5, 0 ;  /* 0x43000000ff037435 */ /* 0x001fce00000001ff */
[----:B------:R-:W-:Y:S01]  /*0fc0*/  STG.E desc[UR6][R10.64], R3 ;  /* 0x000000030a007986 */ /* 0x000fe2000c101906 */
[----:B------:R-:W-:Y:S05]  /*0fd0*/  EXIT ;  /* 0x000000000000794d */ /* 0x000fea0003800000 */
.L_x_0:
[----:B------:R-:W-:-:S00]  /*0fe0*/  BRA `(.L_x_0) ;  /* 0xfffffffc00fc7947 */ /* 0x000fc0000383ffff */
[----:B------:R-:W-:-:S00]  /*0ff0*/  NOP ;  /* 0x0000000000007918 */ /* 0x000fc00000000000 */
        /* <DEDUP_REMOVED lines=8> */
.L_x_1:


//--------------------- .nv.shared.triton_per_fused_native_group_norm_6 --------------------------
	.section	.nv.shared.triton_per_fused_native_group_norm_6,"aw",@nobits
	.sectionflags	@""
	.align	16
	.zero		1024


//--------------------- .nv.constant0.triton_per_fused_native_group_norm_6 --------------------------
	.section	.nv.constant0.triton_per_fused_native_group_norm_6,"a",@progbits
	.sectionflags	@""
	.align	4
.nv.constant0.triton_per_fused_native_group_norm_6:
	.zero		568
